	.headerflags	@"EF_CUDA_TEXMODE_UNIFIED EF_CUDA_64BIT_ADDRESS EF_CUDA_ACCELERATORS EF_CUDA_SM90 EF_CUDA_VIRTUAL_SM(EF_CUDA_SM90)"
	.elftype	@"ET_EXEC"


//--------------------- .nv.info                  --------------------------
	.section	.nv.info,"",@"SHT_CUDA_INFO"
	.align	4


	//----- nvinfo : EIATTR_REGCOUNT
	.align		4
        /*0000*/ 	.byte	0x04, 0x2f
        /*0002*/ 	.short	(.L_1 - .L_0)
	.align		4
.L_0:
        /*0004*/ 	.word	index@(triton_poi_fused_cat_30)
        /*0008*/ 	.word	0x0000001a


	//----- nvinfo : EIATTR_MIN_STACK_SIZE
	.align		4
.L_1:
        /*000c*/ 	.byte	0x04, 0x12
        /*000e*/ 	.short	(.L_3 - .L_2)
	.align		4
.L_2:
        /*0010*/ 	.word	index@(triton_poi_fused_cat_30)
        /*0014*/ 	.word	0x00000000


	//----- nvinfo : EIATTR_FRAME_SIZE
	.align		4
.L_3:
        /*0018*/ 	.byte	0x04, 0x11
        /*001a*/ 	.short	(.L_5 - .L_4)
	.align		4
.L_4:
        /*001c*/ 	.word	index@(triton_poi_fused_cat_30)
        /*0020*/ 	.word	0x00000000


	//----- nvinfo : EIATTR_MIN_STACK_SIZE
	.align		4
.L_5:
        /*0024*/ 	.byte	0x04, 0x12
        /*0026*/ 	.short	(.L_7 - .L_6)
	.align		4
.L_6:
        /*0028*/ 	.word	index@(triton_poi_fused_cat_30)
        /*002c*/ 	.word	0x00000000
.L_7:


//--------------------- .nv.info.triton_poi_fused_cat_30 --------------------------
	.section	.nv.info.triton_poi_fused_cat_30,"",@"SHT_CUDA_INFO"
	.sectionflags	@""
	.align	4


	//----- nvinfo : EIATTR_CUDA_API_VERSION
	.align		4
        /*0000*/ 	.byte	0x04, 0x37
        /*0002*/ 	.short	(.L_9 - .L_8)
.L_8:
        /*0004*/ 	.word	0x0000007c


	//----- nvinfo : EIATTR_KPARAM_INFO
	.align		4
.L_9:
        /*0008*/ 	.byte	0x04, 0x17
        /*000a*/ 	.short	(.L_11 - .L_10)
.L_10:
        /*000c*/ 	.word	0x00000000
        /*0010*/ 	.short	0x0003
        /*0012*/ 	.short	0x0014
        /*0014*/ 	.byte	0x00, 0xf0, 0x11, 0x00


	//----- nvinfo : EIATTR_KPARAM_INFO
	.align		4
.L_11:
        /*0018*/ 	.byte	0x04, 0x17
        /*001a*/ 	.short	(.L_13 - .L_12)
.L_12:
        /*001c*/ 	.word	0x00000000
        /*0020*/ 	.short	0x0002
        /*0022*/ 	.short	0x0010
        /*0024*/ 	.byte	0x00, 0xf0, 0x11, 0x00


	//----- nvinfo : EIATTR_KPARAM_INFO
	.align		4
.L_13:
        /*0028*/ 	.byte	0x04, 0x17
        /*002a*/ 	.short	(.L_15 - .L_14)
.L_14:
        /*002c*/ 	.word	0x00000000
        /*0030*/ 	.short	0x0001
        /*0032*/ 	.short	0x0008
        /*0034*/ 	.byte	0x00, 0xf4, 0x21, 0x00


	//----- nvinfo : EIATTR_KPARAM_INFO
	.align		4
.L_15:
        /*0038*/ 	.byte	0x04, 0x17
        /*003a*/ 	.short	(.L_17 - .L_16)
.L_16:
        /*003c*/ 	.word	0x00000000
        /*0040*/ 	.short	0x0000
        /*0042*/ 	.short	0x0000
        /*0044*/ 	.byte	0x00, 0xf4, 0x21, 0x00


	//----- nvinfo : EIATTR_SPARSE_MMA_MASK
	.align		4
.L_17:
        /*0048*/ 	.byte	0x03, 0x50
        /*004a*/ 	.short	0x0000


	//----- nvinfo : EIATTR_MAXREG_COUNT
	.align		4
        /*004c*/ 	.byte	0x03, 0x1b
        /*004e*/ 	.short	0x00ff


	//----- nvinfo : EIATTR_EXIT_INSTR_OFFSETS
	.align		4
        /*0050*/ 	.byte	0x04, 0x1c
        /*0052*/ 	.short	(.L_19 - .L_18)


	//   ....[0]....
.L_18:
        /*0054*/ 	.word	0x000004f0


	//   ....[1]....
        /*0058*/ 	.word	0x00000540


	//----- nvinfo : EIATTR_REQNTID
	.align		4
.L_19:
        /*005c*/ 	.byte	0x04, 0x10
        /*005e*/ 	.short	(.L_21 - .L_20)
.L_20:
        /*0060*/ 	.word	0x00000080
        /*0064*/ 	.word	0x00000001
        /*0068*/ 	.word	0x00000001


	//----- nvinfo : EIATTR_CBANK_PARAM_SIZE
	.align		4
.L_21:
        /*006c*/ 	.byte	0x03, 0x19
        /*006e*/ 	.short	0x0018


	//----- nvinfo : EIATTR_PARAM_CBANK
	.align		4
        /*0070*/ 	.byte	0x04, 0x0a
        /*0072*/ 	.short	(.L_23 - .L_22)
	.align		4
.L_22:
        /*0074*/ 	.word	index@(.nv.constant0.triton_poi_fused_cat_30)
        /*0078*/ 	.short	0x0210
        /*007a*/ 	.short	0x0018


	//----- nvinfo : EIATTR_SW_WAR
	.align		4
.L_23:
        /*007c*/ 	.byte	0x04, 0x36
        /*007e*/ 	.short	(.L_25 - .L_24)
.L_24:
        /*0080*/ 	.word	0x00000008
.L_25:


//--------------------- .nv.callgraph             --------------------------
	.section	.nv.callgraph,"",@"SHT_CUDA_CALLGRAPH"
	.align	4
	.sectionentsize	8
	.align		4
        /*0000*/ 	.word	0x00000000
	.align		4
        /*0004*/ 	.word	0xffffffff
	.align		4
        /*0008*/ 	.word	0x00000000
	.align		4
        /*000c*/ 	.word	0xfffffffe
	.align		4
        /*0010*/ 	.word	0x00000000
	.align		4
        /*0014*/ 	.word	0xfffffffd
	.align		4
        /*0018*/ 	.word	0x00000000
	.align		4
        /*001c*/ 	.word	0xfffffffc


//--------------------- .text.triton_poi_fused_cat_30 --------------------------
	.section	.text.triton_poi_fused_cat_30,"ax",@progbits
	.sectionflags	@"SHF_BARRIERS=1"
	.align	128
        .global         triton_poi_fused_cat_30
        .type           triton_poi_fused_cat_30,@function
        .size           triton_poi_fused_cat_30,(.L_x_1 - triton_poi_fused_cat_30)
        .other          triton_poi_fused_cat_30,@"STO_CUDA_ENTRY STV_DEFAULT"
triton_poi_fused_cat_30:
.text.triton_poi_fused_cat_30:
[----:B------:R-:W0:Y:S02]  /*0000*/  LDC R1, c[0x0][0x28] ;  /* 0x00000a00ff017b82 */ /* 0x000e240000000800 */
[----:B------:R-:W1:Y:S01]  /*0010*/  S2R R12, SR_TID.X ;  /* 0x00000000000c7919 */ /* 0x000e620000002100 */
[----:B------:R-:W2:Y:S01]  /*0020*/  LDC.64 R8, c[0x0][0x210] ;  /* 0x00008400ff087b82 */ /* 0x000ea20000000a00 */
[----:B------:R-:W-:Y:S01]  /*0030*/  ULDC.64 UR6, c[0x0][0x208] ;  /* 0x0000820000067ab9 */ /* 0x000fe20000000a00 */
[----:B------:R-:W3:Y:S01]  /*0040*/  S2R R3, SR_CTAID.X ;  /* 0x0000000000037919 */ /* 0x000ee20000002500 */
[----:B------:R-:W4:Y:S01]  /*0050*/  S2R R16, SR_CTAID.Y ;  /* 0x0000000000107919 */ /* 0x000f220000002600 */
[----:B------:R-:W-:Y:S02]  /*0060*/  CS2R R10, SRZ ;  /* 0x00000000000a7805 */ /* 0x000fe4000001ff00 */
[----:B-1----:R-:W-:Y:S01]  /*0070*/  SHF.R.U32.HI R0, RZ, 0x3, R12 ;  /* 0x00000003ff007819 */ /* 0x002fe2000001160c */
[----:B------:R-:W-:Y:S02]  /*0080*/  IMAD.SHL.U32 R2, R12, 0x4, RZ ;  /* 0x000000040c027824 */ /* 0x000fe400078e00ff */
[----:B---3--:R-:W-:Y:S01]  /*0090*/  IMAD.SHL.U32 R3, R3, 0x20, RZ ;  /* 0x0000002003037824 */ /* 0x008fe200078e00ff */
[----:B------:R-:W-:Y:S01]  /*00a0*/  SGXT.U32 R0, R0, 0x4 ;  /* 0x000000040000781a */ /* 0x000fe20000000000 */
[----:B----4-:R-:W-:-:S03]  /*00b0*/  IMAD.SHL.U32 R17, R16, 0x20, RZ ;  /* 0x0000002010117824 */ /* 0x010fc600078e00ff */
[----:B------:R-:W-:Y:S02]  /*00c0*/  LOP3.LUT R6, R3, 0x1c, R2, 0xf8, !PT ;  /* 0x0000001c03067812 */ /* 0x000fe400078ef802 */
[----:B------:R-:W-:Y:S02]  /*00d0*/  LOP3.LUT R4, R17, R0, RZ, 0xfc, !PT ;  /* 0x0000000011047212 */ /* 0x000fe400078efcff */
[----:B------:R-:W-:Y:S02]  /*00e0*/  ISETP.GE.AND P0, PT, R6, 0x100, PT ;  /* 0x000001000600780c */ /* 0x000fe40003f06270 */
[----:B------:R-:W-:Y:S01]  /*00f0*/  LOP3.LUT R5, R17, 0x10, R0, 0xfe, !PT ;  /* 0x0000001011057812 */ /* 0x000fe200078efe00 */
[----:B------:R-:W-:-:S04]  /*0100*/  IMAD R15, R4, 0x100, R6 ;  /* 0x00000100040f7824 */ /* 0x000fc800078e0206 */
[----:B------:R-:W-:Y:S01]  /*0110*/  IMAD R19, R5, 0x100, R6 ;  /* 0x0000010005137824 */ /* 0x000fe200078e0206 */
[----:B------:R-:W-:Y:S02]  /*0120*/  CS2R R4, SRZ ;  /* 0x0000000000047805 */ /* 0x000fe4000001ff00 */
[----:B------:R-:W-:Y:S01]  /*0130*/  CS2R R6, SRZ ;  /* 0x0000000000067805 */ /* 0x000fe2000001ff00 */
[----:B--2---:R-:W-:-:S04]  /*0140*/  IMAD.WIDE R14, R15, 0x4, R8 ;  /* 0x000000040f0e7825 */ /* 0x004fc800078e0208 */
[----:B------:R-:W-:Y:S01]  /*0150*/  IMAD.WIDE R18, R19, 0x4, R8 ;  /* 0x0000000413127825 */ /* 0x000fe200078e0208 */
[----:B------:R-:W-:Y:S01]  /*0160*/  CS2R R8, SRZ ;  /* 0x0000000000087805 */ /* 0x000fe2000001ff00 */
[----:B------:R1:W2:Y:S05]  /*0170*/  @!P0 LDG.E.EL.128 R4, desc[UR6][R14.64] ;  /* 0x000000060e048981 */ /* 0x0002aa000c2e1d00 */
[----:B------:R3:W4:Y:S01]  /*0180*/  @!P0 LDG.E.EL.128 R8, desc[UR6][R18.64] ;  /* 0x0000000612088981 */ /* 0x000722000c2e1d00 */
[----:B------:R-:W5:Y:S01]  /*0190*/  S2UR UR5, SR_CgaCtaId ;  /* 0x00000000000579c3 */ /* 0x000f620000008800 */
[----:B------:R-:W-:Y:S01]  /*01a0*/  IMAD.SHL.U32 R13, R12, 0x80, RZ ;  /* 0x000000800c0d7824 */ /* 0x000fe200078e00ff */
[----:B------:R-:W-:Y:S01]  /*01b0*/  UMOV UR4, 0x400 ;  /* 0x0000040000047882 */ /* 0x000fe20000000000 */
[----:B------:R-:W-:-:S02]  /*01c0*/  SHF.R.U32.HI R12, RZ, 0x1, R12 ;  /* 0x00000001ff0c7819 */ /* 0x000fc4000001160c */
[----:B------:R-:W-:Y:S02]  /*01d0*/  SHF.R.S32.HI R16, RZ, 0x1a, R16 ;  /* 0x0000001aff107819 */ /* 0x000fe40000011410 */
[----:B------:R-:W-:Y:S02]  /*01e0*/  LOP3.LUT R13, R13, 0x380, RZ, 0xc0, !PT ;  /* 0x000003800d0d7812 */ /* 0x000fe400078ec0ff */
[----:B------:R-:W-:Y:S02]  /*01f0*/  LOP3.LUT R23, R12, 0x3c, RZ, 0xc0, !PT ;  /* 0x0000003c0c177812 */ /* 0x000fe400078ec0ff */
[----:B------:R-:W-:Y:S02]  /*0200*/  SHF.R.U32.HI R20, RZ, 0x3, R13 ;  /* 0x00000003ff147819 */ /* 0x000fe4000001160d */
[C---:B-1----:R-:W-:Y:S02]  /*0210*/  LOP3.LUT R14, R13.reuse, R0, RZ, 0xfc, !PT ;  /* 0x000000000d0e7212 */ /* 0x042fe400078efcff */
[----:B------:R-:W-:-:S02]  /*0220*/  LOP3.LUT R15, R13, 0x20, RZ, 0xfc, !PT ;  /* 0x000000200d0f7812 */ /* 0x000fc400078efcff */
[C---:B------:R-:W-:Y:S02]  /*0230*/  LOP3.LUT R21, R13.reuse, 0x40, RZ, 0xfc, !PT ;  /* 0x000000400d157812 */ /* 0x040fe400078efcff */
[----:B------:R-:W-:Y:S02]  /*0240*/  LOP3.LUT R20, R20, R13, R0, 0xfe, !PT ;  /* 0x0000000d14147212 */ /* 0x000fe400078efe00 */
[----:B------:R-:W-:Y:S02]  /*0250*/  LOP3.LUT R13, R13, 0x60, RZ, 0xfc, !PT ;  /* 0x000000600d0d7812 */ /* 0x000fe400078efcff */
[-C--:B------:R-:W-:Y:S01]  /*0260*/  LEA.HI R15, R15, R14.reuse, RZ, 0x1d ;  /* 0x0000000e0f0f7211 */ /* 0x080fe200078fe8ff */
[----:B-----5:R-:W-:Y:S01]  /*0270*/  UPRMT UR4, UR5, 0x654, UR4 ;  /* 0x0000065405047896 */ /* 0x020fe20008000004 */
[-C--:B------:R-:W-:Y:S02]  /*0280*/  LEA.HI R21, R21, R14.reuse, RZ, 0x1d ;  /* 0x0000000e15157211 */ /* 0x080fe400078fe8ff */
[----:B------:R-:W-:-:S02]  /*0290*/  LEA.HI R13, R13, R14, RZ, 0x1d ;  /* 0x0000000e0d0d7211 */ /* 0x000fc400078fe8ff */
[----:B---3--:R-:W-:Y:S02]  /*02a0*/  LOP3.LUT R18, R2, 0x1fc, RZ, 0xc0, !PT ;  /* 0x000001fc02127812 */ /* 0x008fe400078ec0ff */
[----:B------:R-:W-:Y:S02]  /*02b0*/  LEA R19, R20, UR4, 0x2 ;  /* 0x0000000414137c11 */ /* 0x000fe4000f8e10ff */
[----:B------:R-:W-:Y:S01]  /*02c0*/  LEA R20, R15, UR4, 0x2 ;  /* 0x000000040f147c11 */ /* 0x000fe2000f8e10ff */
[----:B------:R-:W-:Y:S01]  /*02d0*/  IMAD.IADD R23, R18, 0x1, R23 ;  /* 0x0000000112177824 */ /* 0x000fe200078e0217 */
[----:B------:R-:W-:Y:S02]  /*02e0*/  LEA R21, R21, UR4, 0x2 ;  /* 0x0000000415157c11 */ /* 0x000fe4000f8e10ff */
[----:B------:R-:W-:Y:S02]  /*02f0*/  LEA R22, R13, UR4, 0x2 ;  /* 0x000000040d167c11 */ /* 0x000fe4000f8e10ff */
[----:B------:R-:W-:-:S02]  /*0300*/  LEA R12, R23, UR4, 0x2 ;  /* 0x00000004170c7c11 */ /* 0x000fc4000f8e10ff */
[----:B------:R-:W-:Y:S02]  /*0310*/  LOP3.LUT R2, R17, 0x1c, R2, 0xf8, !PT ;  /* 0x0000001c11027812 */ /* 0x000fe400078ef802 */
[----:B------:R-:W-:-:S04]  /*0320*/  SGXT R17, R16, 0x1 ;  /* 0x000000011011781a */ /* 0x000fc80000000200 */
[----:B------:R-:W-:Y:S01]  /*0330*/  LEA.HI R17, R17, R2, RZ, 0xa ;  /* 0x0000000211117211 */ /* 0x000fe200078f50ff */
[----:B--2---:R-:W-:Y:S04]  /*0340*/  STS [R19], R4 ;  /* 0x0000000413007388 */ /* 0x004fe80000000800 */
[----:B------:R1:W-:Y:S04]  /*0350*/  STS [R20+0x80], R5 ;  /* 0x0000800514007388 */ /* 0x0003e80000000800 */
[----:B------:R2:W-:Y:S04]  /*0360*/  STS [R21+0x100], R6 ;  /* 0x0001000615007388 */ /* 0x0005e80000000800 */
[----:B------:R3:W-:Y:S01]  /*0370*/  STS [R22+0x180], R7 ;  /* 0x0001800716007388 */ /* 0x0007e20000000800 */
[----:B-1----:R-:W1:Y:S03]  /*0380*/  LDC.64 R4, c[0x0][0x218] ;  /* 0x00008600ff047b82 */ /* 0x002e660000000a00 */
[----:B----4-:R4:W-:Y:S01]  /*0390*/  STS [R19+0x40], R8 ;  /* 0x0000400813007388 */ /* 0x0109e20000000800 */
[C---:B--2---:R-:W-:Y:S01]  /*03a0*/  IMAD.SHL.U32 R6, R17.reuse, 0x100, RZ ;  /* 0x0000010011067824 */ /* 0x044fe200078e00ff */
[----:B------:R-:W-:-:S02]  /*03b0*/  LOP3.LUT R17, R17, 0xfffffc00, RZ, 0xc0, !PT ;  /* 0xfffffc0011117812 */ /* 0x000fc400078ec0ff */
[----:B------:R2:W-:Y:S02]  /*03c0*/  STS [R20+0xc0], R9 ;  /* 0x0000c00914007388 */ /* 0x0005e40000000800 */
[----:B---3--:R-:W-:Y:S02]  /*03d0*/  LOP3.LUT R7, R6, 0xfffc0000, RZ, 0xc0, !PT ;  /* 0xfffc000006077812 */ /* 0x008fe400078ec0ff */
[----:B------:R-:W-:Y:S01]  /*03e0*/  STS [R21+0x140], R10 ;  /* 0x0001400a15007388 */ /* 0x000fe20000000800 */
[----:B------:R-:W-:Y:S02]  /*03f0*/  LOP3.LUT R6, R3, R0, RZ, 0xfc, !PT ;  /* 0x0000000003067212 */ /* 0x000fe400078efcff */
[----:B----4-:R-:W-:Y:S01]  /*0400*/  LOP3.LUT R8, R18, 0x200, RZ, 0xfc, !PT ;  /* 0x0000020012087812 */ /* 0x010fe200078efcff */
[----:B------:R-:W-:Y:S01]  /*0410*/  STS [R22+0x1c0], R11 ;  /* 0x0001c00b16007388 */ /* 0x000fe20000000800 */
[----:B------:R-:W-:Y:S02]  /*0420*/  LOP3.LUT R0, R3, 0x10, R0, 0xfe, !PT ;  /* 0x0000001003007812 */ /* 0x000fe400078efe00 */
[----:B------:R-:W-:Y:S01]  /*0430*/  SHF.R.U32.HI R8, RZ, 0x3, R8 ;  /* 0x00000003ff087819 */ /* 0x000fe20000011608 */
[----:B------:R-:W-:Y:S01]  /*0440*/  BAR.SYNC.DEFER_BLOCKING 0x0 ;  /* 0x0000000000007b1d */ /* 0x000fe20000010000 */
[----:B------:R-:W-:-:S02]  /*0450*/  IADD3 R7, R7, R2, -R17 ;  /* 0x0000000207077210 */ /* 0x000fc40007ffe811 */
[----:B------:R-:W-:Y:S02]  /*0460*/  ISETP.GE.AND P1, PT, R6, 0x100, PT ;  /* 0x000001000600780c */ /* 0x000fe40003f26270 */
[----:B------:R-:W-:Y:S01]  /*0470*/  ISETP.GE.AND P0, PT, R0, 0x100, PT ;  /* 0x000001000000780c */ /* 0x000fe20003f06270 */
[----:B------:R-:W-:Y:S01]  /*0480*/  IMAD R3, R6, 0x400, R7 ;  /* 0x0000040006037824 */ /* 0x000fe200078e0207 */
[----:B--2---:R-:W-:-:S03]  /*0490*/  LOP3.LUT R9, R8, 0x7c, RZ, 0xc0, !PT ;  /* 0x0000007c08097812 */ /* 0x004fc600078ec0ff */
[----:B-1----:R-:W-:-:S04]  /*04a0*/  IMAD.WIDE R2, R3, 0x4, R4 ;  /* 0x0000000403027825 */ /* 0x002fc800078e0204 */
[----:B------:R-:W-:-:S05]  /*04b0*/  IMAD.IADD R9, R18, 0x1, R9 ;  /* 0x0000000112097824 */ /* 0x000fca00078e0209 */
[----:B------:R-:W-:Y:S01]  /*04c0*/  LEA R9, R9, UR4, 0x2 ;  /* 0x0000000409097c11 */ /* 0x000fe2000f8e10ff */
[----:B------:R-:W1:Y:S04]  /*04d0*/  LDS.128 R12, [R12] ;  /* 0x000000000c0c7984 */ /* 0x000e680000000c00 */
[----:B-1----:R1:W-:Y:S01]  /*04e0*/  @!P1 STG.E.128 desc[UR6][R2.64], R12 ;  /* 0x0000000c02009986 */ /* 0x0023e2000c101d06 */
[----:B------:R-:W-:Y:S05]  /*04f0*/  @P0 EXIT ;  /* 0x000000000000094d */ /* 0x000fea0003800000 */
[----:B------:R-:W0:Y:S01]  /*0500*/  LDS.128 R8, [R9+0x800] ;  /* 0x0008000009087984 */ /* 0x000e220000000c00 */
[----:B------:R-:W-:-:S04]  /*0510*/  IMAD R7, R0, 0x400, R7 ;  /* 0x0000040000077824 */ /* 0x000fc800078e0207 */
[----:B------:R-:W-:-:S05]  /*0520*/  IMAD.WIDE R4, R7, 0x4, R4 ;  /* 0x0000000407047825 */ /* 0x000fca00078e0204 */
[----:B0-----:R-:W-:Y:S01]  /*0530*/  STG.E.128 desc[UR6][R4.64], R8 ;  /* 0x0000000804007986 */ /* 0x001fe2000c101d06 */
[----:B------:R-:W-:Y:S05]  /*0540*/  EXIT ;  /* 0x000000000000794d */ /* 0x000fea0003800000 */
.L_x_0:
[----:B------:R-:W-:-:S00]  /*0550*/  BRA `(.L_x_0) ;  /* 0xfffffffc00fc7947 */ /* 0x000fc0000383ffff */
[----:B------:R-:W-:-:S00]  /*0560*/  NOP ;  /* 0x0000000000007918 */ /* 0x000fc00000000000 */
        /* <DEDUP_REMOVED lines=9> */
.L_x_1:


//--------------------- .nv.shared.triton_poi_fused_cat_30 --------------------------
	.section	.nv.shared.triton_poi_fused_cat_30,"aw",@nobits
	.sectionflags	@""
	.align	16
	.zero		1024


//--------------------- .nv.constant0.triton_poi_fused_cat_30 --------------------------
	.section	.nv.constant0.triton_poi_fused_cat_30,"a",@progbits
	.sectionflags	@""
	.align	4
.nv.constant0.triton_poi_fused_cat_30:
	.zero		552
